//
// Generated by NVIDIA NVVM Compiler
//
// Compiler Build ID: CL-36424714
// Cuda compilation tools, release 13.0, V13.0.88
// Based on NVVM 20.0.0
//

.version 9.0
.target sm_100
.address_size 64

	// .globl	_Z12warmupKernelPi
// _ZZ24oddEvenSharedSingleBlockPiiiE4tile has been demoted
// _ZZ23oddEvenSharedMultiBlockPiiiE4tile has been demoted

.visible .entry _Z12warmupKernelPi(
	.param .u64 .ptr .align 1 _Z12warmupKernelPi_param_0
)
{


	ret;

}
	// .globl	_Z13oddEvenGlobalPiii
.visible .entry _Z13oddEvenGlobalPiii(
	.param .u64 .ptr .align 1 _Z13oddEvenGlobalPiii_param_0,
	.param .u32 _Z13oddEvenGlobalPiii_param_1,
	.param .u32 _Z13oddEvenGlobalPiii_param_2
)
{
	.reg .pred 	%p<3>;
	.reg .b32 	%r<15>;
	.reg .b64 	%rd<5>;

	ld.param.u64 	%rd2, [_Z13oddEvenGlobalPiii_param_0];
	ld.param.u32 	%r4, [_Z13oddEvenGlobalPiii_param_1];
	ld.param.u32 	%r5, [_Z13oddEvenGlobalPiii_param_2];
	mov.u32 	%r6, %ctaid.x;
	mov.u32 	%r7, %ntid.x;
	mov.u32 	%r8, %tid.x;
	mad.lo.s32 	%r9, %r6, %r7, %r8;
	shr.u32 	%r10, %r5, 31;
	add.s32 	%r11, %r5, %r10;
	and.b32  	%r12, %r11, -2;
	sub.s32 	%r13, %r5, %r12;
	add.s32 	%r1, %r9, %r13;
	add.s32 	%r14, %r4, -1;
	setp.ge.s32 	%p1, %r1, %r14;
	@%p1 bra 	$L__BB1_3;
	cvta.to.global.u64 	%rd3, %rd2;
	mul.wide.s32 	%rd4, %r1, 4;
	add.s64 	%rd1, %rd3, %rd4;
	ld.global.u32 	%r2, [%rd1];
	ld.global.u32 	%r3, [%rd1+4];
	setp.le.s32 	%p2, %r2, %r3;
	@%p2 bra 	$L__BB1_3;
	st.global.u32 	[%rd1], %r3;
	st.global.u32 	[%rd1+4], %r2;
$L__BB1_3:
	ret;

}
	// .globl	_Z24oddEvenSharedSingleBlockPiii
.visible .entry _Z24oddEvenSharedSingleBlockPiii(
	.param .u64 .ptr .align 1 _Z24oddEvenSharedSingleBlockPiii_param_0,
	.param .u32 _Z24oddEvenSharedSingleBlockPiii_param_1,
	.param .u32 _Z24oddEvenSharedSingleBlockPiii_param_2
)
{
	.reg .pred 	%p<6>;
	.reg .b32 	%r<40>;
	.reg .b64 	%rd<5>;
	// demoted variable
	.shared .align 4 .b8 _ZZ24oddEvenSharedSingleBlockPiiiE4tile[4224];
	ld.param.u64 	%rd2, [_Z24oddEvenSharedSingleBlockPiii_param_0];
	ld.param.u32 	%r12, [_Z24oddEvenSharedSingleBlockPiii_param_1];
	ld.param.u32 	%r13, [_Z24oddEvenSharedSingleBlockPiii_param_2];
	cvta.to.global.u64 	%rd3, %rd2;
	mov.u32 	%r1, %tid.x;
	setp.ge.s32 	%p1, %r1, %r12;
	mul.wide.u32 	%rd4, %r1, 4;
	add.s64 	%rd1, %rd3, %rd4;
	shr.u32 	%r14, %r1, 5;
	add.s32 	%r15, %r14, %r1;
	shl.b32 	%r16, %r15, 2;
	mov.u32 	%r17, _ZZ24oddEvenSharedSingleBlockPiiiE4tile;
	add.s32 	%r2, %r17, %r16;
	@%p1 bra 	$L__BB2_2;
	ld.global.u32 	%r18, [%rd1];
	st.shared.u32 	[%r2], %r18;
$L__BB2_2:
	bar.sync 	0;
	shr.u32 	%r19, %r13, 31;
	add.s32 	%r20, %r13, %r19;
	and.b32  	%r21, %r20, -2;
	sub.s32 	%r22, %r13, %r21;
	add.s32 	%r39, %r22, %r1;
	add.s32 	%r4, %r12, -1;
	setp.ge.s32 	%p2, %r39, %r4;
	@%p2 bra 	$L__BB2_7;
	mov.u32 	%r23, %ntid.x;
	shl.b32 	%r5, %r23, 1;
$L__BB2_4:
	shr.s32 	%r24, %r39, 31;
	shr.u32 	%r25, %r24, 27;
	add.s32 	%r26, %r39, %r25;
	shr.s32 	%r27, %r26, 5;
	add.s32 	%r28, %r27, %r39;
	add.s32 	%r29, %r39, 1;
	shr.s32 	%r30, %r29, 31;
	shr.u32 	%r31, %r30, 27;
	add.s32 	%r32, %r29, %r31;
	shr.s32 	%r33, %r32, 5;
	add.s32 	%r34, %r33, %r39;
	shl.b32 	%r35, %r28, 2;
	add.s32 	%r7, %r17, %r35;
	ld.shared.u32 	%r8, [%r7];
	shl.b32 	%r37, %r34, 2;
	add.s32 	%r9, %r17, %r37;
	ld.shared.u32 	%r10, [%r9+4];
	setp.le.s32 	%p3, %r8, %r10;
	@%p3 bra 	$L__BB2_6;
	st.shared.u32 	[%r7], %r10;
	st.shared.u32 	[%r9+4], %r8;
$L__BB2_6:
	add.s32 	%r39, %r39, %r5;
	setp.lt.s32 	%p4, %r39, %r4;
	@%p4 bra 	$L__BB2_4;
$L__BB2_7:
	setp.ge.s32 	%p5, %r1, %r12;
	bar.sync 	0;
	@%p5 bra 	$L__BB2_9;
	ld.shared.u32 	%r38, [%r2];
	st.global.u32 	[%rd1], %r38;
$L__BB2_9:
	ret;

}
	// .globl	_Z23oddEvenSharedMultiBlockPiii
.visible .entry _Z23oddEvenSharedMultiBlockPiii(
	.param .u64 .ptr .align 1 _Z23oddEvenSharedMultiBlockPiii_param_0,
	.param .u32 _Z23oddEvenSharedMultiBlockPiii_param_1,
	.param .u32 _Z23oddEvenSharedMultiBlockPiii_param_2
)
{
	.reg .pred 	%p<10>;
	.reg .b32 	%r<40>;
	.reg .b64 	%rd<5>;
	// demoted variable
	.shared .align 4 .b8 _ZZ23oddEvenSharedMultiBlockPiiiE4tile[1152];
	ld.param.u64 	%rd2, [_Z23oddEvenSharedMultiBlockPiii_param_0];
	ld.param.u32 	%r16, [_Z23oddEvenSharedMultiBlockPiii_param_1];
	ld.param.u32 	%r17, [_Z23oddEvenSharedMultiBlockPiii_param_2];
	cvta.to.global.u64 	%rd3, %rd2;
	mov.u32 	%r18, %ctaid.x;
	mov.u32 	%r1, %ntid.x;
	mul.lo.s32 	%r2, %r18, %r1;
	mov.u32 	%r3, %tid.x;
	add.s32 	%r4, %r2, %r3;
	setp.ge.s32 	%p1, %r4, %r16;
	mul.wide.s32 	%rd4, %r4, 4;
	add.s64 	%rd1, %rd3, %rd4;
	shr.u32 	%r19, %r3, 5;
	add.s32 	%r20, %r19, %r3;
	shl.b32 	%r21, %r20, 2;
	mov.u32 	%r22, _ZZ23oddEvenSharedMultiBlockPiiiE4tile;
	add.s32 	%r5, %r22, %r21;
	@%p1 bra 	$L__BB3_2;
	ld.global.u32 	%r23, [%rd1];
	st.shared.u32 	[%r5], %r23;
$L__BB3_2:
	bar.sync 	0;
	shr.u32 	%r24, %r17, 31;
	add.s32 	%r25, %r17, %r24;
	and.b32  	%r26, %r25, -2;
	sub.s32 	%r27, %r17, %r26;
	add.s32 	%r39, %r27, %r3;
	add.s32 	%r7, %r1, -1;
	setp.ge.u32 	%p2, %r39, %r7;
	add.s32 	%r8, %r2, 1;
	add.s32 	%r28, %r8, %r39;
	setp.ge.s32 	%p3, %r28, %r16;
	or.pred  	%p4, %p2, %p3;
	@%p4 bra 	$L__BB3_7;
	shl.b32 	%r9, %r1, 1;
$L__BB3_4:
	shr.u32 	%r29, %r39, 5;
	add.s32 	%r30, %r29, %r39;
	add.s32 	%r31, %r39, 1;
	shr.u32 	%r32, %r31, 5;
	add.s32 	%r33, %r32, %r39;
	shl.b32 	%r34, %r30, 2;
	add.s32 	%r11, %r22, %r34;
	ld.shared.u32 	%r12, [%r11];
	shl.b32 	%r36, %r33, 2;
	add.s32 	%r13, %r22, %r36;
	ld.shared.u32 	%r14, [%r13+4];
	setp.le.s32 	%p5, %r12, %r14;
	@%p5 bra 	$L__BB3_6;
	st.shared.u32 	[%r11], %r14;
	st.shared.u32 	[%r13+4], %r12;
$L__BB3_6:
	add.s32 	%r39, %r39, %r9;
	setp.lt.u32 	%p6, %r39, %r7;
	add.s32 	%r37, %r8, %r39;
	setp.lt.s32 	%p7, %r37, %r16;
	and.pred  	%p8, %p6, %p7;
	@%p8 bra 	$L__BB3_4;
$L__BB3_7:
	setp.ge.s32 	%p9, %r4, %r16;
	bar.sync 	0;
	@%p9 bra 	$L__BB3_9;
	ld.shared.u32 	%r38, [%r5];
	st.global.u32 	[%rd1], %r38;
$L__BB3_9:
	ret;

}


// ===== COMPILED SASS (sm_100) =====

	.target	sm_100

	.elftype	@"ET_EXEC"


//--------------------- .note.nv.tkinfo           --------------------------
	.section	.note.nv.tkinfo,"",@"SHT_NOTE"
	.sectionflags	@"SHF_NOTE_NV_TKINFO"
	.tkinfo
        /*0018*/ 	.word	0x00000002
        /*0030*/ 	.string	""
        /*0030*/ 	.string	"ptxas"
        /*0030*/ 	.string	"Cuda compilation tools, release 13.0, V13.0.88"
        /*0030*/ 	.string	"Build cuda_13.0.r13.0/compiler.36424714_0"
        /*0030*/ 	.string	"-arch sm_100 -m 64 "



//--------------------- .note.nv.cuinfo           --------------------------
	.section	.note.nv.cuinfo,"",@"SHT_NOTE"
	.sectionflags	@"SHF_NOTE_NV_CUINFO"
        /*0018*/ 	.short	0x0002
        /*001a*/ 	.short	0x0064
        /*001c*/ 	.short	0x0082
	.zero		2


//--------------------- .nv.info                  --------------------------
	.section	.nv.info,"",@"SHT_CUDA_INFO"
	.align	4


	//----- nvinfo : EIATTR_REGCOUNT
	.align		4
        /*0000*/ 	.byte	0x04, 0x2f
        /*0002*/ 	.short	(.L_1 - .L_0)
	.align		4
.L_0:
        /*0004*/ 	.word	index@(_Z12warmupKernelPi)
        /*0008*/ 	.word	0x00000004


	//----- nvinfo : EIATTR_FRAME_SIZE
	.align		4
.L_1:
        /*000c*/ 	.byte	0x04, 0x11
        /*000e*/ 	.short	(.L_3 - .L_2)
	.align		4
.L_2:
        /*0010*/ 	.word	index@(_Z12warmupKernelPi)
        /*0014*/ 	.word	0x00000000


	//----- nvinfo : EIATTR_REGCOUNT
	.align		4
.L_3:
        /*0018*/ 	.byte	0x04, 0x2f
        /*001a*/ 	.short	(.L_5 - .L_4)
	.align		4
.L_4:
        /*001c*/ 	.word	index@(_Z13oddEvenGlobalPiii)
        /*0020*/ 	.word	0x00000008


	//----- nvinfo : EIATTR_FRAME_SIZE
	.align		4
.L_5:
        /*0024*/ 	.byte	0x04, 0x11
        /*0026*/ 	.short	(.L_7 - .L_6)
	.align		4
.L_6:
        /*0028*/ 	.word	index@(_Z13oddEvenGlobalPiii)
        /*002c*/ 	.word	0x00000000


	//----- nvinfo : EIATTR_REGCOUNT
	.align		4
.L_7:
        /*0030*/ 	.byte	0x04, 0x2f
        /*0032*/ 	.short	(.L_9 - .L_8)
	.align		4
.L_8:
        /*0034*/ 	.word	index@(_Z24oddEvenSharedSingleBlockPiii)
        /*0038*/ 	.word	0x0000000e


	//----- nvinfo : EIATTR_FRAME_SIZE
	.align		4
.L_9:
        /*003c*/ 	.byte	0x04, 0x11
        /*003e*/ 	.short	(.L_11 - .L_10)
	.align		4
.L_10:
        /*0040*/ 	.word	index@(_Z24oddEvenSharedSingleBlockPiii)
        /*0044*/ 	.word	0x00000000


	//----- nvinfo : EIATTR_REGCOUNT
	.align		4
.L_11:
        /*0048*/ 	.byte	0x04, 0x2f
        /*004a*/ 	.short	(.L_13 - .L_12)
	.align		4
.L_12:
        /*004c*/ 	.word	index@(_Z23oddEvenSharedMultiBlockPiii)
        /*0050*/ 	.word	0x00000012


	//----- nvinfo : EIATTR_FRAME_SIZE
	.align		4
.L_13:
        /*0054*/ 	.byte	0x04, 0x11
        /*0056*/ 	.short	(.L_15 - .L_14)
	.align		4
.L_14:
        /*0058*/ 	.word	index@(_Z23oddEvenSharedMultiBlockPiii)
        /*005c*/ 	.word	0x00000000


	//----- nvinfo : EIATTR_MIN_STACK_SIZE
	.align		4
.L_15:
        /*0060*/ 	.byte	0x04, 0x12
        /*0062*/ 	.short	(.L_17 - .L_16)
	.align		4
.L_16:
        /*0064*/ 	.word	index@(_Z23oddEvenSharedMultiBlockPiii)
        /*0068*/ 	.word	0x00000000


	//----- nvinfo : EIATTR_MIN_STACK_SIZE
	.align		4
.L_17:
        /*006c*/ 	.byte	0x04, 0x12
        /*006e*/ 	.short	(.L_19 - .L_18)
	.align		4
.L_18:
        /*0070*/ 	.word	index@(_Z24oddEvenSharedSingleBlockPiii)
        /*0074*/ 	.word	0x00000000


	//----- nvinfo : EIATTR_MIN_STACK_SIZE
	.align		4
.L_19:
        /*0078*/ 	.byte	0x04, 0x12
        /*007a*/ 	.short	(.L_21 - .L_20)
	.align		4
.L_20:
        /*007c*/ 	.word	index@(_Z13oddEvenGlobalPiii)
        /*0080*/ 	.word	0x00000000


	//----- nvinfo : EIATTR_MIN_STACK_SIZE
	.align		4
.L_21:
        /*0084*/ 	.byte	0x04, 0x12
        /*0086*/ 	.short	(.L_23 - .L_22)
	.align		4
.L_22:
        /*0088*/ 	.word	index@(_Z12warmupKernelPi)
        /*008c*/ 	.word	0x00000000
.L_23:


//--------------------- .nv.compat                --------------------------
	.section	.nv.compat,"",@"SHT_CUDA_COMPAT_INFO"
	.align	4
        /*0000*/ 	.byte	0x02, 0x09, 0x00, 0x00, 0x02, 0x02, 0x01, 0x00, 0x02, 0x05, 0x05, 0x00, 0x03, 0x07, 0x01, 0x01
        /*0010*/ 	.byte	0x02, 0x03, 0x00, 0x00, 0x02, 0x06, 0x01, 0x00, 0x04, 0x0b, 0x08, 0x00, 0x09, 0x00, 0x00, 0x00
        /*0020*/ 	.byte	0x00, 0x00, 0x00, 0x00


//--------------------- .nv.info._Z23oddEvenSharedMultiBlockPiii --------------------------
	.section	.nv.info._Z23oddEvenSharedMultiBlockPiii,"",@"SHT_CUDA_INFO"
	.sectionflags	@""
	.align	4


	//----- nvinfo : EIATTR_CUDA_API_VERSION
	.align		4
        /*0000*/ 	.byte	0x04, 0x37
        /*0002*/ 	.short	(.L_25 - .L_24)
.L_24:
        /*0004*/ 	.word	0x00000082


	//----- nvinfo : EIATTR_KPARAM_INFO
	.align		4
.L_25:
        /*0008*/ 	.byte	0x04, 0x17
        /*000a*/ 	.short	(.L_27 - .L_26)
.L_26:
        /*000c*/ 	.word	0x00000000
        /*0010*/ 	.short	0x0002
        /*0012*/ 	.short	0x000c
        /*0014*/ 	.byte	0x00, 0xf0, 0x11, 0x00


	//----- nvinfo : EIATTR_KPARAM_INFO
	.align		4
.L_27:
        /*0018*/ 	.byte	0x04, 0x17
        /*001a*/ 	.short	(.L_29 - .L_28)
.L_28:
        /*001c*/ 	.word	0x00000000
        /*0020*/ 	.short	0x0001
        /*0022*/ 	.short	0x0008
        /*0024*/ 	.byte	0x00, 0xf0, 0x11, 0x00


	//----- nvinfo : EIATTR_KPARAM_INFO
	.align		4
.L_29:
        /*0028*/ 	.byte	0x04, 0x17
        /*002a*/ 	.short	(.L_31 - .L_30)
.L_30:
        /*002c*/ 	.word	0x00000000
        /*0030*/ 	.short	0x0000
        /*0032*/ 	.short	0x0000
        /*0034*/ 	.byte	0x00, 0xf5, 0x21, 0x00


	//----- nvinfo : EIATTR_SPARSE_MMA_MASK
	.align		4
.L_31:
        /*0038*/ 	.byte	0x03, 0x50
        /*003a*/ 	.short	0x0000


	//----- nvinfo : EIATTR_MAXREG_COUNT
	.align		4
        /*003c*/ 	.byte	0x03, 0x1b
        /*003e*/ 	.short	0x00ff


	//----- nvinfo : EIATTR_NUM_BARRIERS
	.align		4
        /*0040*/ 	.byte	0x02, 0x4c
        /*0042*/ 	.byte	0x01
	.zero		1


	//----- nvinfo : EIATTR_MERCURY_ISA_VERSION
	.align		4
        /*0044*/ 	.byte	0x03, 0x5f
        /*0046*/ 	.short	0x0101


	//----- nvinfo : EIATTR_VRC_CTA_INIT_COUNT
	.align		4
        /*0048*/ 	.byte	0x02, 0x4a
	.zero		1
	.zero		1


	//----- nvinfo : EIATTR_EXIT_INSTR_OFFSETS
	.align		4
        /*004c*/ 	.byte	0x04, 0x1c
        /*004e*/ 	.short	(.L_33 - .L_32)


	//   ....[0]....
.L_32:
        /*0050*/ 	.word	0x00000320


	//   ....[1]....
        /*0054*/ 	.word	0x00000350


	//----- nvinfo : EIATTR_CRS_STACK_SIZE
	.align		4
.L_33:
        /*0058*/ 	.byte	0x04, 0x1e
        /*005a*/ 	.short	(.L_35 - .L_34)
.L_34:
        /*005c*/ 	.word	0x00000000


	//----- nvinfo : EIATTR_CBANK_PARAM_SIZE
	.align		4
.L_35:
        /*0060*/ 	.byte	0x03, 0x19
        /*0062*/ 	.short	0x0010


	//----- nvinfo : EIATTR_PARAM_CBANK
	.align		4
        /*0064*/ 	.byte	0x04, 0x0a
        /*0066*/ 	.short	(.L_37 - .L_36)
	.align		4
.L_36:
        /*0068*/ 	.word	index@(.nv.constant0._Z23oddEvenSharedMultiBlockPiii)
        /*006c*/ 	.short	0x0380
        /*006e*/ 	.short	0x0010


	//----- nvinfo : EIATTR_SW_WAR
	.align		4
.L_37:
        /*0070*/ 	.byte	0x04, 0x36
        /*0072*/ 	.short	(.L_39 - .L_38)
.L_38:
        /*0074*/ 	.word	0x00000008
.L_39:


//--------------------- .nv.info._Z24oddEvenSharedSingleBlockPiii --------------------------
	.section	.nv.info._Z24oddEvenSharedSingleBlockPiii,"",@"SHT_CUDA_INFO"
	.sectionflags	@""
	.align	4


	//----- nvinfo : EIATTR_CUDA_API_VERSION
	.align		4
        /*0000*/ 	.byte	0x04, 0x37
        /*0002*/ 	.short	(.L_41 - .L_40)
.L_40:
        /*0004*/ 	.word	0x00000082


	//----- nvinfo : EIATTR_KPARAM_INFO
	.align		4
.L_41:
        /*0008*/ 	.byte	0x04, 0x17
        /*000a*/ 	.short	(.L_43 - .L_42)
.L_42:
        /*000c*/ 	.word	0x00000000
        /*0010*/ 	.short	0x0002
        /*0012*/ 	.short	0x000c
        /*0014*/ 	.byte	0x00, 0xf0, 0x11, 0x00


	//----- nvinfo : EIATTR_KPARAM_INFO
	.align		4
.L_43:
        /*0018*/ 	.byte	0x04, 0x17
        /*001a*/ 	.short	(.L_45 - .L_44)
.L_44:
        /*001c*/ 	.word	0x00000000
        /*0020*/ 	.short	0x0001
        /*0022*/ 	.short	0x0008
        /*0024*/ 	.byte	0x00, 0xf0, 0x11, 0x00


	//----- nvinfo : EIATTR_KPARAM_INFO
	.align		4
.L_45:
        /*0028*/ 	.byte	0x04, 0x17
        /*002a*/ 	.short	(.L_47 - .L_46)
.L_46:
        /*002c*/ 	.word	0x00000000
        /*0030*/ 	.short	0x0000
        /*0032*/ 	.short	0x0000
        /*0034*/ 	.byte	0x00, 0xf5, 0x21, 0x00


	//----- nvinfo : EIATTR_SPARSE_MMA_MASK
	.align		4
.L_47:
        /*0038*/ 	.byte	0x03, 0x50
        /*003a*/ 	.short	0x0000


	//----- nvinfo : EIATTR_MAXREG_COUNT
	.align		4
        /*003c*/ 	.byte	0x03, 0x1b
        /*003e*/ 	.short	0x00ff


	//----- nvinfo : EIATTR_NUM_BARRIERS
	.align		4
        /*0040*/ 	.byte	0x02, 0x4c
        /*0042*/ 	.byte	0x01
	.zero		1


	//----- nvinfo : EIATTR_MERCURY_ISA_VERSION
	.align		4
        /*0044*/ 	.byte	0x03, 0x5f
        /*0046*/ 	.short	0x0101


	//----- nvinfo : EIATTR_VRC_CTA_INIT_COUNT
	.align		4
        /*0048*/ 	.byte	0x02, 0x4a
	.zero		1
	.zero		1


	//----- nvinfo : EIATTR_EXIT_INSTR_OFFSETS
	.align		4
        /*004c*/ 	.byte	0x04, 0x1c
        /*004e*/ 	.short	(.L_49 - .L_48)


	//   ....[0]....
.L_48:
        /*0050*/ 	.word	0x000002d0


	//   ....[1]....
        /*0054*/ 	.word	0x00000300


	//----- nvinfo : EIATTR_CRS_STACK_SIZE
	.align		4
.L_49:
        /*0058*/ 	.byte	0x04, 0x1e
        /*005a*/ 	.short	(.L_51 - .L_50)
.L_50:
        /*005c*/ 	.word	0x00000000


	//----- nvinfo : EIATTR_CBANK_PARAM_SIZE
	.align		4
.L_51:
        /*0060*/ 	.byte	0x03, 0x19
        /*0062*/ 	.short	0x0010


	//----- nvinfo : EIATTR_PARAM_CBANK
	.align		4
        /*0064*/ 	.byte	0x04, 0x0a
        /*0066*/ 	.short	(.L_53 - .L_52)
	.align		4
.L_52:
        /*0068*/ 	.word	index@(.nv.constant0._Z24oddEvenSharedSingleBlockPiii)
        /*006c*/ 	.short	0x0380
        /*006e*/ 	.short	0x0010


	//----- nvinfo : EIATTR_SW_WAR
	.align		4
.L_53:
        /*0070*/ 	.byte	0x04, 0x36
        /*0072*/ 	.short	(.L_55 - .L_54)
.L_54:
        /*0074*/ 	.word	0x00000008
.L_55:


//--------------------- .nv.info._Z13oddEvenGlobalPiii --------------------------
	.section	.nv.info._Z13oddEvenGlobalPiii,"",@"SHT_CUDA_INFO"
	.sectionflags	@""
	.align	4


	//----- nvinfo : EIATTR_CUDA_API_VERSION
	.align		4
        /*0000*/ 	.byte	0x04, 0x37
        /*0002*/ 	.short	(.L_57 - .L_56)
.L_56:
        /*0004*/ 	.word	0x00000082


	//----- nvinfo : EIATTR_KPARAM_INFO
	.align		4
.L_57:
        /*0008*/ 	.byte	0x04, 0x17
        /*000a*/ 	.short	(.L_59 - .L_58)
.L_58:
        /*000c*/ 	.word	0x00000000
        /*0010*/ 	.short	0x0002
        /*0012*/ 	.short	0x000c
        /*0014*/ 	.byte	0x00, 0xf0, 0x11, 0x00


	//----- nvinfo : EIATTR_KPARAM_INFO
	.align		4
.L_59:
        /*0018*/ 	.byte	0x04, 0x17
        /*001a*/ 	.short	(.L_61 - .L_60)
.L_60:
        /*001c*/ 	.word	0x00000000
        /*0020*/ 	.short	0x0001
        /*0022*/ 	.short	0x0008
        /*0024*/ 	.byte	0x00, 0xf0, 0x11, 0x00


	//----- nvinfo : EIATTR_KPARAM_INFO
	.align		4
.L_61:
        /*0028*/ 	.byte	0x04, 0x17
        /*002a*/ 	.short	(.L_63 - .L_62)
.L_62:
        /*002c*/ 	.word	0x00000000
        /*0030*/ 	.short	0x0000
        /*0032*/ 	.short	0x0000
        /*0034*/ 	.byte	0x00, 0xf5, 0x21, 0x00


	//----- nvinfo : EIATTR_SPARSE_MMA_MASK
	.align		4
.L_63:
        /*0038*/ 	.byte	0x03, 0x50
        /*003a*/ 	.short	0x0000


	//----- nvinfo : EIATTR_MAXREG_COUNT
	.align		4
        /*003c*/ 	.byte	0x03, 0x1b
        /*003e*/ 	.short	0x00ff


	//----- nvinfo : EIATTR_MERCURY_ISA_VERSION
	.align		4
        /*0040*/ 	.byte	0x03, 0x5f
        /*0042*/ 	.short	0x0101


	//----- nvinfo : EIATTR_VRC_CTA_INIT_COUNT
	.align		4
        /*0044*/ 	.byte	0x02, 0x4a
	.zero		1
	.zero		1


	//----- nvinfo : EIATTR_EXIT_INSTR_OFFSETS
	.align		4
        /*0048*/ 	.byte	0x04, 0x1c
        /*004a*/ 	.short	(.L_65 - .L_64)


	//   ....[0]....
.L_64:
        /*004c*/ 	.word	0x000000b0


	//   ....[1]....
        /*0050*/ 	.word	0x00000120


	//   ....[2]....
        /*0054*/ 	.word	0x00000150


	//----- nvinfo : EIATTR_CBANK_PARAM_SIZE
	.align		4
.L_65:
        /*0058*/ 	.byte	0x03, 0x19
        /*005a*/ 	.short	0x0010


	//----- nvinfo : EIATTR_PARAM_CBANK
	.align		4
        /*005c*/ 	.byte	0x04, 0x0a
        /*005e*/ 	.short	(.L_67 - .L_66)
	.align		4
.L_66:
        /*0060*/ 	.word	index@(.nv.constant0._Z13oddEvenGlobalPiii)
        /*0064*/ 	.short	0x0380
        /*0066*/ 	.short	0x0010


	//----- nvinfo : EIATTR_SW_WAR
	.align		4
.L_67:
        /*0068*/ 	.byte	0x04, 0x36
        /*006a*/ 	.short	(.L_69 - .L_68)
.L_68:
        /*006c*/ 	.word	0x00000008
.L_69:


//--------------------- .nv.info._Z12warmupKernelPi --------------------------
	.section	.nv.info._Z12warmupKernelPi,"",@"SHT_CUDA_INFO"
	.sectionflags	@""
	.align	4


	//----- nvinfo : EIATTR_CUDA_API_VERSION
	.align		4
        /*0000*/ 	.byte	0x04, 0x37
        /*0002*/ 	.short	(.L_71 - .L_70)
.L_70:
        /*0004*/ 	.word	0x00000082


	//----- nvinfo : EIATTR_KPARAM_INFO
	.align		4
.L_71:
        /*0008*/ 	.byte	0x04, 0x17
        /*000a*/ 	.short	(.L_73 - .L_72)
.L_72:
        /*000c*/ 	.word	0x00000000
        /*0010*/ 	.short	0x0000
        /*0012*/ 	.short	0x0000
        /*0014*/ 	.byte	0x00, 0xf5, 0x21, 0x00


	//----- nvinfo : EIATTR_SPARSE_MMA_MASK
	.align		4
.L_73:
        /*0018*/ 	.byte	0x03, 0x50
        /*001a*/ 	.short	0x0000


	//----- nvinfo : EIATTR_MAXREG_COUNT
	.align		4
        /*001c*/ 	.byte	0x03, 0x1b
        /*001e*/ 	.short	0x00ff


	//----- nvinfo : EIATTR_MERCURY_ISA_VERSION
	.align		4
        /*0020*/ 	.byte	0x03, 0x5f
        /*0022*/ 	.short	0x0101


	//----- nvinfo : EIATTR_VRC_CTA_INIT_COUNT
	.align		4
        /*0024*/ 	.byte	0x02, 0x4a
	.zero		1
	.zero		1


	//----- nvinfo : EIATTR_EXIT_INSTR_OFFSETS
	.align		4
        /*0028*/ 	.byte	0x04, 0x1c
        /*002a*/ 	.short	(.L_75 - .L_74)


	//   ....[0]....
.L_74:
        /*002c*/ 	.word	0x00000010


	//----- nvinfo : EIATTR_CBANK_PARAM_SIZE
	.align		4
.L_75:
        /*0030*/ 	.byte	0x03, 0x19
        /*0032*/ 	.short	0x0008


	//----- nvinfo : EIATTR_PARAM_CBANK
	.align		4
        /*0034*/ 	.byte	0x04, 0x0a
        /*0036*/ 	.short	(.L_77 - .L_76)
	.align		4
.L_76:
        /*0038*/ 	.word	index@(.nv.constant0._Z12warmupKernelPi)
        /*003c*/ 	.short	0x0380
        /*003e*/ 	.short	0x0008


	//----- nvinfo : EIATTR_SW_WAR
	.align		4
.L_77:
        /*0040*/ 	.byte	0x04, 0x36
        /*0042*/ 	.short	(.L_79 - .L_78)
.L_78:
        /*0044*/ 	.word	0x00000008
.L_79:


//--------------------- .nv.callgraph             --------------------------
	.section	.nv.callgraph,"",@"SHT_CUDA_CALLGRAPH"
	.align	4
	.sectionentsize	8
	.align		4
        /*0000*/ 	.word	0x00000000
	.align		4
        /*0004*/ 	.word	0xffffffff
	.align		4
        /*0008*/ 	.word	0x00000000
	.align		4
        /*000c*/ 	.word	0xfffffffe
	.align		4
        /*0010*/ 	.word	0x00000000
	.align		4
        /*0014*/ 	.word	0xfffffffd
	.align		4
        /*0018*/ 	.word	0x00000000
	.align		4
        /*001c*/ 	.word	0xfffffffc


//--------------------- .text._Z23oddEvenSharedMultiBlockPiii --------------------------
	.section	.text._Z23oddEvenSharedMultiBlockPiii,"ax",@progbits
	.align	128
        .global         _Z23oddEvenSharedMultiBlockPiii
        .type           _Z23oddEvenSharedMultiBlockPiii,@function
        .size           _Z23oddEvenSharedMultiBlockPiii,(.L_x_10 - _Z23oddEvenSharedMultiBlockPiii)
        .other          _Z23oddEvenSharedMultiBlockPiii,@"STO_CUDA_ENTRY STV_DEFAULT"
_Z23oddEvenSharedMultiBlockPiii:
.text._Z23oddEvenSharedMultiBlockPiii:
[----:B------:R-:W-:Y:S01]  /*0000*/  LDC R1, c[0x0][0x37c] ;  /* 0x0000df00ff017b82 */ /* 0x000fe20000000800 */
[----:B------:R-:W0:Y:S07]  /*0010*/  S2R R15, SR_TID.X ;  /* 0x00000000000f7919 */ /* 0x000e2e0000002100 */
[----:B------:R-:W1:Y:S01]  /*0020*/  S2UR UR4, SR_CTAID.X ;  /* 0x00000000000479c3 */ /* 0x000e620000002500 */
[----:B------:R-:W2:Y:S01]  /*0030*/  LDCU UR5, c[0x0][0x388] ;  /* 0x00007100ff0577ac */ /* 0x000ea20008000800 */
[----:B------:R-:W3:Y:S06]  /*0040*/  LDCU.64 UR6, c[0x0][0x358] ;  /* 0x00006b00ff0677ac */ /* 0x000eec0008000a00 */
[----:B------:R-:W1:Y:S08]  /*0050*/  LDC R13, c[0x0][0x360] ;  /* 0x0000d800ff0d7b82 */ /* 0x000e700000000800 */
[----:B------:R-:W4:Y:S01]  /*0060*/  LDC.64 R2, c[0x0][0x380] ;  /* 0x0000e000ff027b82 */ /* 0x000f220000000a00 */
[----:B--2---:R-:W-:-:S07]  /*0070*/  IMAD.U32 R8, RZ, RZ, UR5 ;  /* 0x00000005ff087e24 */ /* 0x004fce000f8e00ff */
[----:B------:R-:W2:Y:S01]  /*0080*/  LDC R6, c[0x0][0x38c] ;  /* 0x0000e300ff067b82 */ /* 0x000ea20000000800 */
[----:B-1----:R-:W-:-:S04]  /*0090*/  IMAD R0, R13, UR4, RZ ;  /* 0x000000040d007c24 */ /* 0x002fc8000f8e02ff */
[----:B0-----:R-:W-:-:S04]  /*00a0*/  IMAD.IADD R5, R0, 0x1, R15 ;  /* 0x0000000100057824 */ /* 0x001fc800078e020f */
[C---:B----4-:R-:W-:Y:S01]  /*00b0*/  IMAD.WIDE R2, R5.reuse, 0x4, R2 ;  /* 0x0000000405027825 */ /* 0x050fe200078e0202 */
[----:B------:R-:W-:-:S13]  /*00c0*/  ISETP.GE.AND P1, PT, R5, R8, PT ;  /* 0x000000080500720c */ /* 0x000fda0003f26270 */
[----:B---3--:R-:W3:Y:S01]  /*00d0*/  @!P1 LDG.E R7, desc[UR6][R2.64] ;  /* 0x0000000602079981 */ /* 0x008ee2000c1e1900 */
[----:B------:R-:W0:Y:S01]  /*00e0*/  S2UR UR5, SR_CgaCtaId ;  /* 0x00000000000579c3 */ /* 0x000e220000008800 */
[-C--:B--2---:R-:W-:Y:S01]  /*00f0*/  LEA.HI R4, R6, R6.reuse, RZ, 0x1 ;  /* 0x0000000606047211 */ /* 0x084fe200078f08ff */
[----:B------:R-:W-:Y:S01]  /*0100*/  VIADD R11, R0, 0x1 ;  /* 0x00000001000b7836 */ /* 0x000fe20000000000 */
[----:B------:R-:W-:Y:S01]  /*0110*/  UMOV UR4, 0x400 ;  /* 0x0000040000047882 */ /* 0x000fe20000000000 */
[----:B------:R-:W-:Y:S01]  /*0120*/  VIADD R9, R13, 0xffffffff ;  /* 0xffffffff0d097836 */ /* 0x000fe20000000000 */
[----:B------:R-:W-:Y:S01]  /*0130*/  LOP3.LUT R4, R4, 0xfffffffe, RZ, 0xc0, !PT ;  /* 0xfffffffe04047812 */ /* 0x000fe200078ec0ff */
[----:B------:R-:W-:Y:S03]  /*0140*/  BSSY.RECONVERGENT B0, `(.L_x_0) ;  /* 0x000001b000007945 */ /* 0x000fe60003800200 */
[----:B------:R-:W-:-:S05]  /*0150*/  IADD3 R4, PT, PT, R15, R6, -R4 ;  /* 0x000000060f047210 */ /* 0x000fca0007ffe804 */
[----:B------:R-:W-:-:S05]  /*0160*/  IMAD.IADD R0, R4, 0x1, R11 ;  /* 0x0000000104007824 */ /* 0x000fca00078e020b */
[----:B------:R-:W-:Y:S02]  /*0170*/  ISETP.GE.AND P0, PT, R0, R8, PT ;  /* 0x000000080000720c */ /* 0x000fe40003f06270 */
[----:B------:R-:W-:Y:S02]  /*0180*/  LEA.HI R0, R15, R15, RZ, 0x1b ;  /* 0x0000000f0f007211 */ /* 0x000fe400078fd8ff */
[----:B------:R-:W-:Y:S01]  /*0190*/  ISETP.GE.U32.OR P0, PT, R4, R9, P0 ;  /* 0x000000090400720c */ /* 0x000fe20000706470 */
[----:B0-----:R-:W-:-:S06]  /*01a0*/  ULEA UR4, UR5, UR4, 0x18 ;  /* 0x0000000405047291 */ /* 0x001fcc000f8ec0ff */
[----:B------:R-:W-:-:S05]  /*01b0*/  LEA R0, R0, UR4, 0x2 ;  /* 0x0000000400007c11 */ /* 0x000fca000f8e10ff */
[----:B---3--:R0:W-:Y:S01]  /*01c0*/  @!P1 STS [R0], R7 ;  /* 0x0000000700009388 */ /* 0x0081e20000000800 */
[----:B------:R-:W-:Y:S06]  /*01d0*/  BAR.SYNC.DEFER_BLOCKING 0x0 ;  /* 0x0000000000007b1d */ /* 0x000fec0000010000 */
[----:B------:R-:W-:Y:S05]  /*01e0*/  @P0 BRA `(.L_x_1) ;  /* 0x0000000000400947 */ /* 0x000fea0003800000 */
[----:B------:R-:W1:Y:S02]  /*01f0*/  LDC R8, c[0x0][0x388] ;  /* 0x0000e200ff087b82 */ /* 0x000e640000000800 */
.L_x_2:
[C---:B0-----:R-:W-:Y:S01]  /*0200*/  VIADD R7, R4.reuse, 0x1 ;  /* 0x0000000104077836 */ /* 0x041fe20000000000 */
[----:B------:R-:W-:-:S04]  /*0210*/  LEA.HI R6, R4, R4, RZ, 0x1b ;  /* 0x0000000404067211 */ /* 0x000fc800078fd8ff */
[----:B------:R-:W-:Y:S01]  /*0220*/  LEA.HI R7, R7, R4, RZ, 0x1b ;  /* 0x0000000407077211 */ /* 0x000fe200078fd8ff */
[----:B------:R-:W-:Y:S01]  /*0230*/  IMAD R4, R13, 0x2, R4 ;  /* 0x000000020d047824 */ /* 0x000fe200078e0204 */
[----:B------:R-:W-:Y:S02]  /*0240*/  LEA R10, R6, UR4, 0x2 ;  /* 0x00000004060a7c11 */ /* 0x000fe4000f8e10ff */
[----:B------:R-:W-:Y:S01]  /*0250*/  LEA R12, R7, UR4, 0x2 ;  /* 0x00000004070c7c11 */ /* 0x000fe2000f8e10ff */
[----:B------:R-:W-:Y:S01]  /*0260*/  IMAD.IADD R6, R11, 0x1, R4 ;  /* 0x000000010b067824 */ /* 0x000fe200078e0204 */
[----:B------:R-:W-:Y:S01]  /*0270*/  ISETP.LT.U32.AND P1, PT, R4, R9, PT ;  /* 0x000000090400720c */ /* 0x000fe20003f21070 */
[----:B------:R-:W-:Y:S04]  /*0280*/  LDS R7, [R10] ;  /* 0x000000000a077984 */ /* 0x000fe80000000800 */
[----:B------:R-:W0:Y:S02]  /*0290*/  LDS R14, [R12+0x4] ;  /* 0x000004000c0e7984 */ /* 0x000e240000000800 */
[----:B0-----:R-:W-:-:S13]  /*02a0*/  ISETP.GT.AND P0, PT, R7, R14, PT ;  /* 0x0000000e0700720c */ /* 0x001fda0003f04270 */
[----:B------:R2:W-:Y:S04]  /*02b0*/  @P0 STS [R10], R14 ;  /* 0x0000000e0a000388 */ /* 0x0005e80000000800 */
[----:B------:R2:W-:Y:S01]  /*02c0*/  @P0 STS [R12+0x4], R7 ;  /* 0x000004070c000388 */ /* 0x0005e20000000800 */
[----:B-1----:R-:W-:-:S13]  /*02d0*/  ISETP.GE.AND P0, PT, R6, R8, PT ;  /* 0x000000080600720c */ /* 0x002fda0003f06270 */
[----:B--2---:R-:W-:Y:S05]  /*02e0*/  @!P0 BRA P1, `(.L_x_2) ;  /* 0xfffffffc00c48947 */ /* 0x004fea000083ffff */
.L_x_1:
[----:B------:R-:W-:Y:S05]  /*02f0*/  BSYNC.RECONVERGENT B0 ;  /* 0x0000000000007941 */ /* 0x000fea0003800200 */
.L_x_0:
[----:B------:R-:W-:Y:S01]  /*0300*/  BAR.SYNC.DEFER_BLOCKING 0x0 ;  /* 0x0000000000007b1d */ /* 0x000fe20000010000 */
[----:B------:R-:W-:-:S13]  /*0310*/  ISETP.GE.AND P0, PT, R5, R8, PT ;  /* 0x000000080500720c */ /* 0x000fda0003f06270 */
[----:B------:R-:W-:Y:S05]  /*0320*/  @P0 EXIT ;  /* 0x000000000000094d */ /* 0x000fea0003800000 */
[----:B------:R-:W1:Y:S04]  /*0330*/  LDS R5, [R0] ;  /* 0x0000000000057984 */ /* 0x000e680000000800 */
[----:B-1----:R-:W-:Y:S01]  /*0340*/  STG.E desc[UR6][R2.64], R5 ;  /* 0x0000000502007986 */ /* 0x002fe2000c101906 */
[----:B------:R-:W-:Y:S05]  /*0350*/  EXIT ;  /* 0x000000000000794d */ /* 0x000fea0003800000 */
.L_x_3:
[----:B------:R-:W-:-:S00]  /*0360*/  BRA `(.L_x_3) ;  /* 0xfffffffc00fc7947 */ /* 0x000fc0000383ffff */
[----:B------:R-:W-:-:S00]  /*0370*/  NOP ;  /* 0x0000000000007918 */ /* 0x000fc00000000000 */
        /* <DEDUP_REMOVED lines=8> */
.L_x_10:


//--------------------- .text._Z24oddEvenSharedSingleBlockPiii --------------------------
	.section	.text._Z24oddEvenSharedSingleBlockPiii,"ax",@progbits
	.align	128
        .global         _Z24oddEvenSharedSingleBlockPiii
        .type           _Z24oddEvenSharedSingleBlockPiii,@function
        .size           _Z24oddEvenSharedSingleBlockPiii,(.L_x_11 - _Z24oddEvenSharedSingleBlockPiii)
        .other          _Z24oddEvenSharedSingleBlockPiii,@"STO_CUDA_ENTRY STV_DEFAULT"
_Z24oddEvenSharedSingleBlockPiii:
.text._Z24oddEvenSharedSingleBlockPiii:
[----:B------:R-:W-:Y:S01]  /*0000*/  LDC R1, c[0x0][0x37c] ;  /* 0x0000df00ff017b82 */ /* 0x000fe20000000800 */
[----:B------:R-:W0:Y:S01]  /*0010*/  S2R R9, SR_TID.X ;  /* 0x0000000000097919 */ /* 0x000e220000002100 */
[----:B------:R-:W0:Y:S06]  /*0020*/  LDCU UR5, c[0x0][0x388] ;  /* 0x00007100ff0577ac */ /* 0x000e2c0008000800 */
[----:B------:R-:W1:Y:S01]  /*0030*/  LDC.64 R2, c[0x0][0x380] ;  /* 0x0000e000ff027b82 */ /* 0x000e620000000a00 */
[----:B------:R-:W2:Y:S07]  /*0040*/  LDCU.64 UR8, c[0x0][0x358] ;  /* 0x00006b00ff0877ac */ /* 0x000eae0008000a00 */
[----:B------:R-:W3:Y:S01]  /*0050*/  LDC R4, c[0x0][0x38c] ;  /* 0x0000e300ff047b82 */ /* 0x000ee20000000800 */
[C---:B0-----:R-:W-:Y:S01]  /*0060*/  ISETP.GE.AND P0, PT, R9.reuse, UR5, PT ;  /* 0x0000000509007c0c */ /* 0x041fe2000bf06270 */
[----:B-1----:R-:W-:-:S12]  /*0070*/  IMAD.WIDE.U32 R2, R9, 0x4, R2 ;  /* 0x0000000409027825 */ /* 0x002fd800078e0002 */
[----:B--2---:R-:W2:Y:S01]  /*0080*/  @!P0 LDG.E R5, desc[UR8][R2.64] ;  /* 0x0000000802058981 */ /* 0x004ea2000c1e1900 */
[----:B------:R-:W0:Y:S01]  /*0090*/  S2UR UR6, SR_CgaCtaId ;  /* 0x00000000000679c3 */ /* 0x000e220000008800 */
[----:B---3--:R-:W-:Y:S01]  /*00a0*/  LEA.HI R0, R4, R4, RZ, 0x1 ;  /* 0x0000000404007211 */ /* 0x008fe200078f08ff */
[----:B------:R-:W-:Y:S01]  /*00b0*/  UIADD3 UR5, UPT, UPT, UR5, -0x1, URZ ;  /* 0xffffffff05057890 */ /* 0x000fe2000fffe0ff */
[----:B------:R-:W-:Y:S01]  /*00c0*/  BSSY.RECONVERGENT B0, `(.L_x_4) ;  /* 0x000001d000007945 */ /* 0x000fe20003800200 */
[----:B------:R-:W-:Y:S01]  /*00d0*/  UMOV UR4, 0x400 ;  /* 0x0000040000047882 */ /* 0x000fe20000000000 */
[----:B------:R-:W-:-:S04]  /*00e0*/  LOP3.LUT R0, R0, 0xfffffffe, RZ, 0xc0, !PT ;  /* 0xfffffffe00007812 */ /* 0x000fc800078ec0ff */
[C---:B------:R-:W-:Y:S02]  /*00f0*/  IADD3 R4, PT, PT, R9.reuse, R4, -R0 ;  /* 0x0000000409047210 */ /* 0x040fe40007ffe800 */
[----:B------:R-:W-:Y:S02]  /*0100*/  LEA.HI R0, R9, R9, RZ, 0x1b ;  /* 0x0000000909007211 */ /* 0x000fe400078fd8ff */
[----:B------:R-:W-:Y:S01]  /*0110*/  ISETP.GE.AND P1, PT, R4, UR5, PT ;  /* 0x0000000504007c0c */ /* 0x000fe2000bf26270 */
[----:B0-----:R-:W-:-:S06]  /*0120*/  ULEA UR4, UR6, UR4, 0x18 ;  /* 0x0000000406047291 */ /* 0x001fcc000f8ec0ff */
[----:B------:R-:W-:-:S05]  /*0130*/  LEA R0, R0, UR4, 0x2 ;  /* 0x0000000400007c11 */ /* 0x000fca000f8e10ff */
[----:B--2---:R0:W-:Y:S01]  /*0140*/  @!P0 STS [R0], R5 ;  /* 0x0000000500008388 */ /* 0x0041e20000000800 */
[----:B------:R-:W-:Y:S06]  /*0150*/  BAR.SYNC.DEFER_BLOCKING 0x0 ;  /* 0x0000000000007b1d */ /* 0x000fec0000010000 */
[----:B------:R-:W-:Y:S05]  /*0160*/  @P1 BRA `(.L_x_5) ;  /* 0x0000000000481947 */ /* 0x000fea0003800000 */
[----:B------:R-:W1:Y:S02]  /*0170*/  LDC R11, c[0x0][0x360] ;  /* 0x0000d800ff0b7b82 */ /* 0x000e640000000800 */
.L_x_6:
[----:B------:R-:W-:Y:S01]  /*0180*/  VIADD R6, R4, 0x1 ;  /* 0x0000000104067836 */ /* 0x000fe20000000000 */
[----:B0-----:R-:W-:-:S04]  /*0190*/  SHF.R.S32.HI R5, RZ, 0x1f, R4 ;  /* 0x0000001fff057819 */ /* 0x001fc80000011404 */
[----:B------:R-:W-:Y:S02]  /*01a0*/  SHF.R.S32.HI R7, RZ, 0x1f, R6 ;  /* 0x0000001fff077819 */ /* 0x000fe40000011406 */
[----:B------:R-:W-:Y:S02]  /*01b0*/  LEA.HI R5, R5, R4, RZ, 0x5 ;  /* 0x0000000405057211 */ /* 0x000fe400078f28ff */
[----:B------:R-:W-:Y:S02]  /*01c0*/  LEA.HI R7, R7, R6, RZ, 0x5 ;  /* 0x0000000607077211 */ /* 0x000fe400078f28ff */
[-C--:B------:R-:W-:Y:S02]  /*01d0*/  LEA.HI.SX32 R5, R5, R4.reuse, 0x1b ;  /* 0x0000000405057211 */ /* 0x080fe400078fdaff */
[----:B------:R-:W-:Y:S01]  /*01e0*/  LEA.HI.SX32 R7, R7, R4, 0x1b ;  /* 0x0000000407077211 */ /* 0x000fe200078fdaff */
[----:B-1----:R-:W-:Y:S01]  /*01f0*/  IMAD R4, R11, 0x2, R4 ;  /* 0x000000020b047824 */ /* 0x002fe200078e0204 */
[----:B------:R-:W-:-:S02]  /*0200*/  LEA R5, R5, UR4, 0x2 ;  /* 0x0000000405057c11 */ /* 0x000fc4000f8e10ff */
[----:B------:R-:W-:-:S03]  /*0210*/  LEA R7, R7, UR4, 0x2 ;  /* 0x0000000407077c11 */ /* 0x000fc6000f8e10ff */
[----:B------:R-:W-:Y:S04]  /*0220*/  LDS R6, [R5] ;  /* 0x0000000005067984 */ /* 0x000fe80000000800 */
[----:B------:R-:W0:Y:S02]  /*0230*/  LDS R8, [R7+0x4] ;  /* 0x0000040007087984 */ /* 0x000e240000000800 */
[----:B0-----:R-:W-:-:S13]  /*0240*/  ISETP.GT.AND P0, PT, R6, R8, PT ;  /* 0x000000080600720c */ /* 0x001fda0003f04270 */
[----:B------:R2:W-:Y:S04]  /*0250*/  @P0 STS [R5], R8 ;  /* 0x0000000805000388 */ /* 0x0005e80000000800 */
[----:B------:R2:W-:Y:S01]  /*0260*/  @P0 STS [R7+0x4], R6 ;  /* 0x0000040607000388 */ /* 0x0005e20000000800 */
[----:B------:R-:W-:-:S13]  /*0270*/  ISETP.GE.AND P0, PT, R4, UR5, PT ;  /* 0x0000000504007c0c */ /* 0x000fda000bf06270 */
[----:B--2---:R-:W-:Y:S05]  /*0280*/  @!P0 BRA `(.L_x_6) ;  /* 0xfffffffc00bc8947 */ /* 0x004fea000383ffff */
.L_x_5:
[----:B------:R-:W-:Y:S05]  /*0290*/  BSYNC.RECONVERGENT B0 ;  /* 0x0000000000007941 */ /* 0x000fea0003800200 */
.L_x_4:
[----:B------:R-:W1:Y:S01]  /*02a0*/  LDCU UR6, c[0x0][0x388] ;  /* 0x00007100ff0677ac */ /* 0x000e620008000800 */
[----:B------:R-:W-:Y:S01]  /*02b0*/  BAR.SYNC.DEFER_BLOCKING 0x0 ;  /* 0x0000000000007b1d */ /* 0x000fe20000010000 */
[----:B-1----:R-:W-:-:S13]  /*02c0*/  ISETP.GE.AND P0, PT, R9, UR6, PT ;  /* 0x0000000609007c0c */ /* 0x002fda000bf06270 */
[----:B------:R-:W-:Y:S05]  /*02d0*/  @P0 EXIT ;  /* 0x000000000000094d */ /* 0x000fea0003800000 */
[----:B0-----:R-:W0:Y:S04]  /*02e0*/  LDS R5, [R0] ;  /* 0x0000000000057984 */ /* 0x001e280000000800 */
[----:B0-----:R-:W-:Y:S01]  /*02f0*/  STG.E desc[UR8][R2.64], R5 ;  /* 0x0000000502007986 */ /* 0x001fe2000c101908 */
[----:B------:R-:W-:Y:S05]  /*0300*/  EXIT ;  /* 0x000000000000794d */ /* 0x000fea0003800000 */
.L_x_7:
        /* <DEDUP_REMOVED lines=15> */
.L_x_11:


//--------------------- .text._Z13oddEvenGlobalPiii --------------------------
	.section	.text._Z13oddEvenGlobalPiii,"ax",@progbits
	.align	128
        .global         _Z13oddEvenGlobalPiii
        .type           _Z13oddEvenGlobalPiii,@function
        .size           _Z13oddEvenGlobalPiii,(.L_x_12 - _Z13oddEvenGlobalPiii)
        .other          _Z13oddEvenGlobalPiii,@"STO_CUDA_ENTRY STV_DEFAULT"
_Z13oddEvenGlobalPiii:
.text._Z13oddEvenGlobalPiii:
[----:B------:R-:W-:Y:S01]  /*0000*/  LDC R1, c[0x0][0x37c] ;  /* 0x0000df00ff017b82 */ /* 0x000fe20000000800 */
[----:B------:R-:W0:Y:S07]  /*0010*/  S2R R3, SR_TID.X ;  /* 0x0000000000037919 */ /* 0x000e2e0000002100 */
[----:B------:R-:W1:Y:S08]  /*0020*/  LDC.64 R4, c[0x0][0x388] ;  /* 0x0000e200ff047b82 */ /* 0x000e700000000a00 */
[----:B------:R-:W0:Y:S08]  /*0030*/  S2UR UR4, SR_CTAID.X ;  /* 0x00000000000479c3 */ /* 0x000e300000002500 */
[----:B------:R-:W0:Y:S01]  /*0040*/  LDC R0, c[0x0][0x360] ;  /* 0x0000d800ff007b82 */ /* 0x000e220000000800 */
[----:B-1----:R-:W-:Y:S01]  /*0050*/  LEA.HI R2, R5, R5, RZ, 0x1 ;  /* 0x0000000505027211 */ /* 0x002fe200078f08ff */
[----:B------:R-:W-:-:S03]  /*0060*/  VIADD R4, R4, 0xffffffff ;  /* 0xffffffff04047836 */ /* 0x000fc60000000000 */
[----:B------:R-:W-:Y:S01]  /*0070*/  LOP3.LUT R2, R2, 0xfffffffe, RZ, 0xc0, !PT ;  /* 0xfffffffe02027812 */ /* 0x000fe200078ec0ff */
[----:B0-----:R-:W-:-:S05]  /*0080*/  IMAD R0, R0, UR4, R3 ;  /* 0x0000000400007c24 */ /* 0x001fca000f8e0203 */
[----:B------:R-:W-:-:S04]  /*0090*/  IADD3 R5, PT, PT, R0, R5, -R2 ;  /* 0x0000000500057210 */ /* 0x000fc80007ffe802 */
[----:B------:R-:W-:-:S13]  /*00a0*/  ISETP.GE.AND P0, PT, R5, R4, PT ;  /* 0x000000040500720c */ /* 0x000fda0003f06270 */
[----:B------:R-:W-:Y:S05]  /*00b0*/  @P0 EXIT ;  /* 0x000000000000094d */ /* 0x000fea0003800000 */
[----:B------:R-:W0:Y:S01]  /*00c0*/  LDC.64 R2, c[0x0][0x380] ;  /* 0x0000e000ff027b82 */ /* 0x000e220000000a00 */
[----:B------:R-:W1:Y:S01]  /*00d0*/  LDCU.64 UR4, c[0x0][0x358] ;  /* 0x00006b00ff0477ac */ /* 0x000e620008000a00 */
[----:B0-----:R-:W-:-:S05]  /*00e0*/  IMAD.WIDE R2, R5, 0x4, R2 ;  /* 0x0000000405027825 */ /* 0x001fca00078e0202 */
[----:B-1----:R-:W2:Y:S04]  /*00f0*/  LDG.E R5, desc[UR4][R2.64] ;  /* 0x0000000402057981 */ /* 0x002ea8000c1e1900 */
[----:B------:R-:W2:Y:S02]  /*0100*/  LDG.E R0, desc[UR4][R2.64+0x4] ;  /* 0x0000040402007981 */ /* 0x000ea4000c1e1900 */
[----:B--2---:R-:W-:-:S13]  /*0110*/  ISETP.GT.AND P0, PT, R5, R0, PT ;  /* 0x000000000500720c */ /* 0x004fda0003f04270 */
[----:B------:R-:W-:Y:S05]  /*0120*/  @!P0 EXIT ;  /* 0x000000000000894d */ /* 0x000fea0003800000 */
[----:B------:R-:W-:Y:S04]  /*0130*/  STG.E desc[UR4][R2.64], R0 ;  /* 0x0000000002007986 */ /* 0x000fe8000c101904 */
[----:B------:R-:W-:Y:S01]  /*0140*/  STG.E desc[UR4][R2.64+0x4], R5 ;  /* 0x0000040502007986 */ /* 0x000fe2000c101904 */
[----:B------:R-:W-:Y:S05]  /*0150*/  EXIT ;  /* 0x000000000000794d */ /* 0x000fea0003800000 */
.L_x_8:
        /* <DEDUP_REMOVED lines=10> */
.L_x_12:


//--------------------- .text._Z12warmupKernelPi  --------------------------
	.section	.text._Z12warmupKernelPi,"ax",@progbits
	.align	128
        .global         _Z12warmupKernelPi
        .type           _Z12warmupKernelPi,@function
        .size           _Z12warmupKernelPi,(.L_x_13 - _Z12warmupKernelPi)
        .other          _Z12warmupKernelPi,@"STO_CUDA_ENTRY STV_DEFAULT"
_Z12warmupKernelPi:
.text._Z12warmupKernelPi:
[----:B------:R-:W-:Y:S01]  /*0000*/  LDC R1, c[0x0][0x37c] ;  /* 0x0000df00ff017b82 */ /* 0x000fe20000000800 */
[----:B------:R-:W-:Y:S05]  /*0010*/  EXIT ;  /* 0x000000000000794d */ /* 0x000fea0003800000 */
.L_x_9:
        /* <DEDUP_REMOVED lines=14> */
.L_x_13:


//--------------------- .nv.shared._Z23oddEvenSharedMultiBlockPiii --------------------------
	.section	.nv.shared._Z23oddEvenSharedMultiBlockPiii,"aw",@nobits
	.sectionflags	@""
	.align	4
.nv.shared._Z23oddEvenSharedMultiBlockPiii:
	.zero		2176


//--------------------- .nv.shared.reserved.0     --------------------------
	.section	.nv.shared.reserved.0,"aw",@nobits
	.weak		__nv_reservedSMEM_offset_0_alias
	.size		__nv_reservedSMEM_offset_0_alias, 0, 64
	.other		__nv_reservedSMEM_offset_0_alias,@"STO_CUDA_RESERVED_SHARED STV_DEFAULT"
__nv_reservedSMEM_offset_0_alias:
	.zero		0
	.zero		64


//--------------------- .nv.shared._Z24oddEvenSharedSingleBlockPiii --------------------------
	.section	.nv.shared._Z24oddEvenSharedSingleBlockPiii,"aw",@nobits
	.sectionflags	@""
	.align	4
.nv.shared._Z24oddEvenSharedSingleBlockPiii:
	.zero		5248


//--------------------- .nv.constant0._Z23oddEvenSharedMultiBlockPiii --------------------------
	.section	.nv.constant0._Z23oddEvenSharedMultiBlockPiii,"a",@progbits
	.sectionflags	@""
	.align	4
.nv.constant0._Z23oddEvenSharedMultiBlockPiii:
	.zero		912


//--------------------- .nv.constant0._Z24oddEvenSharedSingleBlockPiii --------------------------
	.section	.nv.constant0._Z24oddEvenSharedSingleBlockPiii,"a",@progbits
	.sectionflags	@""
	.align	4
.nv.constant0._Z24oddEvenSharedSingleBlockPiii:
	.zero		912


//--------------------- .nv.constant0._Z13oddEvenGlobalPiii --------------------------
	.section	.nv.constant0._Z13oddEvenGlobalPiii,"a",@progbits
	.sectionflags	@""
	.align	4
.nv.constant0._Z13oddEvenGlobalPiii:
	.zero		912


//--------------------- .nv.constant0._Z12warmupKernelPi --------------------------
	.section	.nv.constant0._Z12warmupKernelPi,"a",@progbits
	.sectionflags	@""
	.align	4
.nv.constant0._Z12warmupKernelPi:
	.zero		904


//--------------------- SYMBOLS --------------------------

	.type		.nv.reservedSmem.offset0,@object
	.size		.nv.reservedSmem.offset0,0x4
	.type		.nv.reservedSmem.cap,@object
	.size		.nv.reservedSmem.cap,0x4
